//
// Generated by NVIDIA NVVM Compiler
//
// Compiler Build ID: CL-36424714
// Cuda compilation tools, release 13.0, V13.0.88
// Based on NVVM 20.0.0
//

.version 9.0
.target sm_100
.address_size 64

	// .globl	candidate0
// _ZZ10candidate0E15pad_temp_shared has been demoted
// _ZZ10candidate0E13kernel_shared has been demoted

.visible .entry candidate0(
	.param .u64 .ptr .align 1 candidate0_param_0,
	.param .u64 .ptr .align 1 candidate0_param_1,
	.param .u64 .ptr .align 1 candidate0_param_2
)
.maxntid 64
{
	.reg .pred 	%p<7>;
	.reg .b32 	%r<68>;
	.reg .b32 	%f<286>;
	.reg .b64 	%rd<16>;
	// demoted variable
	.shared .align 4 .b8 _ZZ10candidate0E15pad_temp_shared[4096];
	// demoted variable
	.shared .align 4 .b8 _ZZ10candidate0E13kernel_shared[8192];
	mov.u32 	%r24, %tid.x;
	shr.u32 	%r25, %r24, 5;
	mul.lo.s32 	%r26, %r25, 3136;
	mov.u32 	%r27, %ctaid.x;
	mul.hi.u32 	%r28, %r27, -1840700269;
	shr.u32 	%r29, %r28, 2;
	mul.lo.s32 	%r1, %r29, 224;
	shr.u32 	%r2, %r24, 3;
	and.b32  	%r30, %r2, 3;
	mul.lo.s32 	%r31, %r29, 7;
	sub.s32 	%r32, %r27, %r31;
	shl.b32 	%r3, %r32, 3;
	and.b32  	%r33, %r24, 7;
	or.b32  	%r34, %r26, %r33;
	add.s32 	%r35, %r34, %r1;
	add.s32 	%r36, %r35, %r3;
	mad.lo.s32 	%r4, %r30, 56, %r36;
	shl.b32 	%r37, %r24, 1;
	and.b32  	%r38, %r37, 64;
	and.b32  	%r39, %r24, 31;
	or.b32  	%r5, %r38, %r39;
	shr.u32 	%r40, %r24, 1;
	and.b32  	%r6, %r40, 3;
	shl.b32 	%r41, %r24, 2;
	and.b32  	%r42, %r41, 24;
	and.b32  	%r7, %r37, 2;
	or.b32  	%r8, %r42, %r7;
	mov.u32 	%r43, _ZZ10candidate0E15pad_temp_shared;
	add.s32 	%r9, %r43, %r41;
	mov.u32 	%r44, _ZZ10candidate0E13kernel_shared;
	add.s32 	%r10, %r44, %r41;
	shl.b32 	%r45, %r2, 9;
	add.s32 	%r46, %r45, %r44;
	add.s32 	%r11, %r46, 4096;
	mov.b32 	%r63, 0;
	mov.pred 	%p6, -1;
	mov.f32 	%f254, 0f00000000;
	shl.b32 	%r53, %r8, 2;
	mov.f32 	%f255, %f254;
	mov.f32 	%f256, %f254;
	mov.f32 	%f257, %f254;
	mov.f32 	%f258, %f254;
	mov.f32 	%f259, %f254;
	mov.f32 	%f260, %f254;
	mov.f32 	%f261, %f254;
	mov.f32 	%f262, %f254;
	mov.f32 	%f263, %f254;
	mov.f32 	%f264, %f254;
	mov.f32 	%f265, %f254;
	mov.f32 	%f266, %f254;
	mov.f32 	%f267, %f254;
	mov.f32 	%f268, %f254;
	mov.f32 	%f269, %f254;
	mov.f32 	%f270, %f254;
	mov.f32 	%f271, %f254;
	mov.f32 	%f272, %f254;
	mov.f32 	%f273, %f254;
	mov.f32 	%f274, %f254;
	mov.f32 	%f275, %f254;
	mov.f32 	%f276, %f254;
	mov.f32 	%f277, %f254;
	mov.f32 	%f278, %f254;
	mov.f32 	%f279, %f254;
	mov.f32 	%f280, %f254;
	mov.f32 	%f281, %f254;
	mov.f32 	%f282, %f254;
	mov.f32 	%f283, %f254;
	mov.f32 	%f284, %f254;
	mov.f32 	%f285, %f254;
$L__BB0_1:
	mov.pred 	%p1, %p6;
	ld.param.u64 	%rd14, [candidate0_param_1];
	ld.param.u64 	%rd13, [candidate0_param_0];
	bar.sync 	0;
	mad.lo.s32 	%r48, %r63, 100352, %r4;
	cvta.to.global.u64 	%rd4, %rd13;
	mul.wide.u32 	%rd5, %r48, 4;
	add.s64 	%rd6, %rd4, %rd5;
	ld.global.nc.f32 	%f130, [%rd6];
	st.shared.f32 	[%r9], %f130;
	ld.global.nc.f32 	%f131, [%rd6+25088];
	st.shared.f32 	[%r9+256], %f131;
	ld.global.nc.f32 	%f132, [%rd6+50176];
	st.shared.f32 	[%r9+512], %f132;
	ld.global.nc.f32 	%f133, [%rd6+75264];
	st.shared.f32 	[%r9+768], %f133;
	ld.global.nc.f32 	%f134, [%rd6+100352];
	st.shared.f32 	[%r9+1024], %f134;
	ld.global.nc.f32 	%f135, [%rd6+125440];
	st.shared.f32 	[%r9+1280], %f135;
	ld.global.nc.f32 	%f136, [%rd6+150528];
	st.shared.f32 	[%r9+1536], %f136;
	ld.global.nc.f32 	%f137, [%rd6+175616];
	st.shared.f32 	[%r9+1792], %f137;
	ld.global.nc.f32 	%f138, [%rd6+200704];
	st.shared.f32 	[%r9+2048], %f138;
	ld.global.nc.f32 	%f139, [%rd6+225792];
	st.shared.f32 	[%r9+2304], %f139;
	ld.global.nc.f32 	%f140, [%rd6+250880];
	st.shared.f32 	[%r9+2560], %f140;
	ld.global.nc.f32 	%f141, [%rd6+275968];
	st.shared.f32 	[%r9+2816], %f141;
	ld.global.nc.f32 	%f142, [%rd6+301056];
	st.shared.f32 	[%r9+3072], %f142;
	ld.global.nc.f32 	%f143, [%rd6+326144];
	st.shared.f32 	[%r9+3328], %f143;
	ld.global.nc.f32 	%f144, [%rd6+351232];
	st.shared.f32 	[%r9+3584], %f144;
	ld.global.nc.f32 	%f145, [%rd6+376320];
	st.shared.f32 	[%r9+3840], %f145;
	shl.b32 	%r49, %r63, 5;
	add.s32 	%r50, %r5, %r49;
	cvta.to.global.u64 	%rd7, %rd14;
	mul.wide.u32 	%rd8, %r50, 4;
	add.s64 	%rd9, %rd7, %rd8;
	ld.global.nc.f32 	%f146, [%rd9];
	st.shared.f32 	[%r10], %f146;
	ld.global.nc.f32 	%f147, [%rd9+512];
	st.shared.f32 	[%r10+256], %f147;
	ld.global.nc.f32 	%f148, [%rd9+1024];
	st.shared.f32 	[%r10+512], %f148;
	ld.global.nc.f32 	%f149, [%rd9+1536];
	st.shared.f32 	[%r10+768], %f149;
	ld.global.nc.f32 	%f150, [%rd9+2048];
	st.shared.f32 	[%r10+1024], %f150;
	ld.global.nc.f32 	%f151, [%rd9+2560];
	st.shared.f32 	[%r10+1280], %f151;
	ld.global.nc.f32 	%f152, [%rd9+3072];
	st.shared.f32 	[%r10+1536], %f152;
	ld.global.nc.f32 	%f153, [%rd9+3584];
	st.shared.f32 	[%r10+1792], %f153;
	ld.global.nc.f32 	%f154, [%rd9+4096];
	st.shared.f32 	[%r10+2048], %f154;
	ld.global.nc.f32 	%f155, [%rd9+4608];
	st.shared.f32 	[%r10+2304], %f155;
	ld.global.nc.f32 	%f156, [%rd9+5120];
	st.shared.f32 	[%r10+2560], %f156;
	ld.global.nc.f32 	%f157, [%rd9+5632];
	st.shared.f32 	[%r10+2816], %f157;
	ld.global.nc.f32 	%f158, [%rd9+6144];
	st.shared.f32 	[%r10+3072], %f158;
	ld.global.nc.f32 	%f159, [%rd9+6656];
	st.shared.f32 	[%r10+3328], %f159;
	ld.global.nc.f32 	%f160, [%rd9+7168];
	st.shared.f32 	[%r10+3584], %f160;
	ld.global.nc.f32 	%f161, [%rd9+7680];
	st.shared.f32 	[%r10+3840], %f161;
	ld.global.nc.f32 	%f162, [%rd9+8192];
	st.shared.f32 	[%r10+4096], %f162;
	ld.global.nc.f32 	%f163, [%rd9+8704];
	st.shared.f32 	[%r10+4352], %f163;
	ld.global.nc.f32 	%f164, [%rd9+9216];
	st.shared.f32 	[%r10+4608], %f164;
	ld.global.nc.f32 	%f165, [%rd9+9728];
	st.shared.f32 	[%r10+4864], %f165;
	ld.global.nc.f32 	%f166, [%rd9+10240];
	st.shared.f32 	[%r10+5120], %f166;
	ld.global.nc.f32 	%f167, [%rd9+10752];
	st.shared.f32 	[%r10+5376], %f167;
	ld.global.nc.f32 	%f168, [%rd9+11264];
	st.shared.f32 	[%r10+5632], %f168;
	ld.global.nc.f32 	%f169, [%rd9+11776];
	st.shared.f32 	[%r10+5888], %f169;
	ld.global.nc.f32 	%f170, [%rd9+12288];
	st.shared.f32 	[%r10+6144], %f170;
	ld.global.nc.f32 	%f171, [%rd9+12800];
	st.shared.f32 	[%r10+6400], %f171;
	ld.global.nc.f32 	%f172, [%rd9+13312];
	st.shared.f32 	[%r10+6656], %f172;
	ld.global.nc.f32 	%f173, [%rd9+13824];
	st.shared.f32 	[%r10+6912], %f173;
	ld.global.nc.f32 	%f174, [%rd9+14336];
	st.shared.f32 	[%r10+7168], %f174;
	ld.global.nc.f32 	%f175, [%rd9+14848];
	st.shared.f32 	[%r10+7424], %f175;
	ld.global.nc.f32 	%f176, [%rd9+15360];
	st.shared.f32 	[%r10+7680], %f176;
	ld.global.nc.f32 	%f177, [%rd9+15872];
	st.shared.f32 	[%r10+7936], %f177;
	bar.sync 	0;
	mov.b32 	%r64, 0;
$L__BB0_2:
	shl.b32 	%r52, %r64, 4;
	add.s32 	%r66, %r11, %r52;
	shl.b32 	%r54, %r64, 9;
	or.b32  	%r55, %r54, %r53;
	mov.u32 	%r56, _ZZ10candidate0E15pad_temp_shared;
	add.s32 	%r57, %r56, %r55;
	add.s32 	%r65, %r57, 20;
	mov.b32 	%r67, 4096;
$L__BB0_3:
	ld.shared.f32 	%f178, [%r66];
	ld.shared.f32 	%f179, [%r66+-4096];
	ld.shared.f32 	%f180, [%r65+-20];
	fma.rn.f32 	%f285, %f180, %f179, %f285;
	ld.shared.f32 	%f181, [%r65+-4];
	fma.rn.f32 	%f277, %f181, %f179, %f277;
	fma.rn.f32 	%f269, %f180, %f178, %f269;
	fma.rn.f32 	%f261, %f181, %f178, %f261;
	ld.shared.f32 	%f182, [%r65+-16];
	fma.rn.f32 	%f284, %f182, %f179, %f284;
	ld.shared.f32 	%f183, [%r65];
	fma.rn.f32 	%f276, %f183, %f179, %f276;
	fma.rn.f32 	%f268, %f182, %f178, %f268;
	fma.rn.f32 	%f260, %f183, %f178, %f260;
	ld.shared.f32 	%f184, [%r66+128];
	ld.shared.f32 	%f185, [%r66+-3968];
	fma.rn.f32 	%f283, %f180, %f185, %f283;
	fma.rn.f32 	%f275, %f181, %f185, %f275;
	fma.rn.f32 	%f267, %f180, %f184, %f267;
	fma.rn.f32 	%f259, %f181, %f184, %f259;
	fma.rn.f32 	%f282, %f182, %f185, %f282;
	fma.rn.f32 	%f274, %f183, %f185, %f274;
	fma.rn.f32 	%f266, %f182, %f184, %f266;
	fma.rn.f32 	%f258, %f183, %f184, %f258;
	ld.shared.f32 	%f186, [%r66+256];
	ld.shared.f32 	%f187, [%r66+-3840];
	fma.rn.f32 	%f281, %f180, %f187, %f281;
	fma.rn.f32 	%f273, %f181, %f187, %f273;
	fma.rn.f32 	%f265, %f180, %f186, %f265;
	fma.rn.f32 	%f257, %f181, %f186, %f257;
	fma.rn.f32 	%f280, %f182, %f187, %f280;
	fma.rn.f32 	%f272, %f183, %f187, %f272;
	fma.rn.f32 	%f264, %f182, %f186, %f264;
	fma.rn.f32 	%f256, %f183, %f186, %f256;
	ld.shared.f32 	%f188, [%r66+384];
	ld.shared.f32 	%f189, [%r66+-3712];
	fma.rn.f32 	%f279, %f180, %f189, %f279;
	fma.rn.f32 	%f271, %f181, %f189, %f271;
	fma.rn.f32 	%f263, %f180, %f188, %f263;
	fma.rn.f32 	%f255, %f181, %f188, %f255;
	fma.rn.f32 	%f278, %f182, %f189, %f278;
	fma.rn.f32 	%f270, %f183, %f189, %f270;
	fma.rn.f32 	%f262, %f182, %f188, %f262;
	fma.rn.f32 	%f254, %f183, %f188, %f254;
	add.s32 	%r67, %r67, 4;
	add.s32 	%r66, %r66, 4;
	add.s32 	%r65, %r65, 128;
	setp.ne.s32 	%p3, %r67, 4112;
	@%p3 bra 	$L__BB0_3;
	add.s32 	%r64, %r64, 1;
	setp.ne.s32 	%p4, %r64, 8;
	@%p4 bra 	$L__BB0_2;
	mov.b32 	%r63, 1;
	mov.pred 	%p6, 0;
	@%p1 bra 	$L__BB0_1;
	ld.param.u64 	%rd15, [candidate0_param_2];
	cvta.to.global.u64 	%rd10, %rd15;
	mad.lo.s32 	%r59, %r2, 12544, %r1;
	add.s32 	%r60, %r59, %r3;
	add.s32 	%r61, %r60, %r7;
	mad.lo.s32 	%r62, %r6, 56, %r61;
	mul.wide.u32 	%rd11, %r62, 4;
	add.s64 	%rd12, %rd10, %rd11;
	st.global.f32 	[%rd12], %f285;
	st.global.f32 	[%rd12+16], %f277;
	st.global.f32 	[%rd12+401408], %f269;
	st.global.f32 	[%rd12+401424], %f261;
	st.global.f32 	[%rd12+4], %f284;
	st.global.f32 	[%rd12+20], %f276;
	st.global.f32 	[%rd12+401412], %f268;
	st.global.f32 	[%rd12+401428], %f260;
	st.global.f32 	[%rd12+12544], %f283;
	st.global.f32 	[%rd12+12560], %f275;
	st.global.f32 	[%rd12+413952], %f267;
	st.global.f32 	[%rd12+413968], %f259;
	st.global.f32 	[%rd12+12548], %f282;
	st.global.f32 	[%rd12+12564], %f274;
	st.global.f32 	[%rd12+413956], %f266;
	st.global.f32 	[%rd12+413972], %f258;
	st.global.f32 	[%rd12+25088], %f281;
	st.global.f32 	[%rd12+25104], %f273;
	st.global.f32 	[%rd12+426496], %f265;
	st.global.f32 	[%rd12+426512], %f257;
	st.global.f32 	[%rd12+25092], %f280;
	st.global.f32 	[%rd12+25108], %f272;
	st.global.f32 	[%rd12+426500], %f264;
	st.global.f32 	[%rd12+426516], %f256;
	st.global.f32 	[%rd12+37632], %f279;
	st.global.f32 	[%rd12+37648], %f271;
	st.global.f32 	[%rd12+439040], %f263;
	st.global.f32 	[%rd12+439056], %f255;
	st.global.f32 	[%rd12+37636], %f278;
	st.global.f32 	[%rd12+37652], %f270;
	st.global.f32 	[%rd12+439044], %f262;
	st.global.f32 	[%rd12+439060], %f254;
	ret;

}


// ===== COMPILED SASS (sm_100) =====

	.target	sm_100

	.elftype	@"ET_EXEC"


//--------------------- .note.nv.tkinfo           --------------------------
	.section	.note.nv.tkinfo,"",@"SHT_NOTE"
	.sectionflags	@"SHF_NOTE_NV_TKINFO"
	.tkinfo
        /*0018*/ 	.word	0x00000002
        /*0030*/ 	.string	""
        /*0030*/ 	.string	"ptxas"
        /*0030*/ 	.string	"Cuda compilation tools, release 13.0, V13.0.88"
        /*0030*/ 	.string	"Build cuda_13.0.r13.0/compiler.36424714_0"
        /*0030*/ 	.string	"-arch sm_100 -m 64 "



//--------------------- .note.nv.cuinfo           --------------------------
	.section	.note.nv.cuinfo,"",@"SHT_NOTE"
	.sectionflags	@"SHF_NOTE_NV_CUINFO"
        /*0018*/ 	.short	0x0002
        /*001a*/ 	.short	0x0064
        /*001c*/ 	.short	0x0082
	.zero		2


//--------------------- .nv.info                  --------------------------
	.section	.nv.info,"",@"SHT_CUDA_INFO"
	.align	4


	//----- nvinfo : EIATTR_REGCOUNT
	.align		4
        /*0000*/ 	.byte	0x04, 0x2f
        /*0002*/ 	.short	(.L_1 - .L_0)
	.align		4
.L_0:
        /*0004*/ 	.word	index@(candidate0)
        /*0008*/ 	.word	0x0000004f


	//----- nvinfo : EIATTR_FRAME_SIZE
	.align		4
.L_1:
        /*000c*/ 	.byte	0x04, 0x11
        /*000e*/ 	.short	(.L_3 - .L_2)
	.align		4
.L_2:
        /*0010*/ 	.word	index@(candidate0)
        /*0014*/ 	.word	0x00000000


	//----- nvinfo : EIATTR_MIN_STACK_SIZE
	.align		4
.L_3:
        /*0018*/ 	.byte	0x04, 0x12
        /*001a*/ 	.short	(.L_5 - .L_4)
	.align		4
.L_4:
        /*001c*/ 	.word	index@(candidate0)
        /*0020*/ 	.word	0x00000000
.L_5:


//--------------------- .nv.compat                --------------------------
	.section	.nv.compat,"",@"SHT_CUDA_COMPAT_INFO"
	.align	4
        /*0000*/ 	.byte	0x02, 0x09, 0x00, 0x00, 0x02, 0x02, 0x01, 0x00, 0x02, 0x05, 0x05, 0x00, 0x03, 0x07, 0x01, 0x01
        /*0010*/ 	.byte	0x02, 0x03, 0x00, 0x00, 0x02, 0x06, 0x01, 0x00, 0x04, 0x0b, 0x08, 0x00, 0x09, 0x00, 0x00, 0x00
        /*0020*/ 	.byte	0x00, 0x00, 0x00, 0x00


//--------------------- .nv.info.candidate0       --------------------------
	.section	.nv.info.candidate0,"",@"SHT_CUDA_INFO"
	.sectionflags	@""
	.align	4


	//----- nvinfo : EIATTR_CUDA_API_VERSION
	.align		4
        /*0000*/ 	.byte	0x04, 0x37
        /*0002*/ 	.short	(.L_7 - .L_6)
.L_6:
        /*0004*/ 	.word	0x00000082


	//----- nvinfo : EIATTR_KPARAM_INFO
	.align		4
.L_7:
        /*0008*/ 	.byte	0x04, 0x17
        /*000a*/ 	.short	(.L_9 - .L_8)
.L_8:
        /*000c*/ 	.word	0x00000000
        /*0010*/ 	.short	0x0002
        /*0012*/ 	.short	0x0010
        /*0014*/ 	.byte	0x00, 0xf5, 0x21, 0x00


	//----- nvinfo : EIATTR_KPARAM_INFO
	.align		4
.L_9:
        /*0018*/ 	.byte	0x04, 0x17
        /*001a*/ 	.short	(.L_11 - .L_10)
.L_10:
        /*001c*/ 	.word	0x00000000
        /*0020*/ 	.short	0x0001
        /*0022*/ 	.short	0x0008
        /*0024*/ 	.byte	0x00, 0xf5, 0x21, 0x00


	//----- nvinfo : EIATTR_KPARAM_INFO
	.align		4
.L_11:
        /*0028*/ 	.byte	0x04, 0x17
        /*002a*/ 	.short	(.L_13 - .L_12)
.L_12:
        /*002c*/ 	.word	0x00000000
        /*0030*/ 	.short	0x0000
        /*0032*/ 	.short	0x0000
        /*0034*/ 	.byte	0x00, 0xf5, 0x21, 0x00


	//----- nvinfo : EIATTR_SPARSE_MMA_MASK
	.align		4
.L_13:
        /*0038*/ 	.byte	0x03, 0x50
        /*003a*/ 	.short	0x0000


	//----- nvinfo : EIATTR_MAXREG_COUNT
	.align		4
        /*003c*/ 	.byte	0x03, 0x1b
        /*003e*/ 	.short	0x00ff


	//----- nvinfo : EIATTR_NUM_BARRIERS
	.align		4
        /*0040*/ 	.byte	0x02, 0x4c
        /*0042*/ 	.byte	0x01
	.zero		1


	//----- nvinfo : EIATTR_MERCURY_ISA_VERSION
	.align		4
        /*0044*/ 	.byte	0x03, 0x5f
        /*0046*/ 	.short	0x0101


	//----- nvinfo : EIATTR_VRC_CTA_INIT_COUNT
	.align		4
        /*0048*/ 	.byte	0x02, 0x4a
	.zero		1
	.zero		1


	//----- nvinfo : EIATTR_EXIT_INSTR_OFFSETS
	.align		4
        /*004c*/ 	.byte	0x04, 0x1c
        /*004e*/ 	.short	(.L_15 - .L_14)


	//   ....[0]....
.L_14:
        /*0050*/ 	.word	0x00001660


	//----- nvinfo : EIATTR_MAX_THREADS
	.align		4
.L_15:
        /*0054*/ 	.byte	0x04, 0x05
        /*0056*/ 	.short	(.L_17 - .L_16)
.L_16:
        /*0058*/ 	.word	0x00000040
        /*005c*/ 	.word	0x00000001
        /*0060*/ 	.word	0x00000001


	//----- nvinfo : EIATTR_CBANK_PARAM_SIZE
	.align		4
.L_17:
        /*0064*/ 	.byte	0x03, 0x19
        /*0066*/ 	.short	0x0018


	//----- nvinfo : EIATTR_PARAM_CBANK
	.align		4
        /*0068*/ 	.byte	0x04, 0x0a
        /*006a*/ 	.short	(.L_19 - .L_18)
	.align		4
.L_18:
        /*006c*/ 	.word	index@(.nv.constant0.candidate0)
        /*0070*/ 	.short	0x0380
        /*0072*/ 	.short	0x0018


	//----- nvinfo : EIATTR_SW_WAR
	.align		4
.L_19:
        /*0074*/ 	.byte	0x04, 0x36
        /*0076*/ 	.short	(.L_21 - .L_20)
.L_20:
        /*0078*/ 	.word	0x00000008
.L_21:


//--------------------- .nv.callgraph             --------------------------
	.section	.nv.callgraph,"",@"SHT_CUDA_CALLGRAPH"
	.align	4
	.sectionentsize	8
	.align		4
        /*0000*/ 	.word	0x00000000
	.align		4
        /*0004*/ 	.word	0xffffffff
	.align		4
        /*0008*/ 	.word	0x00000000
	.align		4
        /*000c*/ 	.word	0xfffffffe
	.align		4
        /*0010*/ 	.word	0x00000000
	.align		4
        /*0014*/ 	.word	0xfffffffd
	.align		4
        /*0018*/ 	.word	0x00000000
	.align		4
        /*001c*/ 	.word	0xfffffffc


//--------------------- .text.candidate0          --------------------------
	.section	.text.candidate0,"ax",@progbits
	.align	128
        .global         candidate0
        .type           candidate0,@function
        .size           candidate0,(.L_x_3 - candidate0)
        .other          candidate0,@"STO_CUDA_ENTRY STV_DEFAULT"
candidate0:
.text.candidate0:
[----:B------:R-:W-:Y:S01]  /*0000*/  LDC R1, c[0x0][0x37c] ;  /* 0x0000df00ff017b82 */ /* 0x000fe20000000800 */
[----:B------:R-:W0:Y:S07]  /*0010*/  S2R R7, SR_CTAID.X ;  /* 0x0000000000077919 */ /* 0x000e2e0000002500 */
[----:B------:R-:W1:Y:S01]  /*0020*/  S2UR UR6, SR_CgaCtaId ;  /* 0x00000000000679c3 */ /* 0x000e620000008800 */
[----:B------:R-:W-:Y:S01]  /*0030*/  UMOV UR4, 0x400 ;  /* 0x0000040000047882 */ /* 0x000fe20000000000 */
[----:B------:R-:W-:Y:S01]  /*0040*/  HFMA2 R17, -RZ, RZ, 0, 0 ;  /* 0x00000000ff117431 */ /* 0x000fe200000001ff */
[----:B------:R-:W2:Y:S01]  /*0050*/  S2R R13, SR_TID.X ;  /* 0x00000000000d7919 */ /* 0x000ea20000002100 */
[----:B------:R-:W-:Y:S01]  /*0060*/  UIADD3 UR5, UPT, UPT, UR4, 0x1000, URZ ;  /* 0x0000100004057890 */ /* 0x000fe2000fffe0ff */
[----:B------:R-:W-:Y:S01]  /*0070*/  HFMA2 R27, -RZ, RZ, 0, 0 ;  /* 0x00000000ff1b7431 */ /* 0x000fe200000001ff */
[----:B------:R-:W-:Y:S01]  /*0080*/  CS2R R44, SRZ ;  /* 0x00000000002c7805 */ /* 0x000fe2000001ff00 */
[----:B------:R-:W-:Y:S01]  /*0090*/  HFMA2 R65, -RZ, RZ, 0, 0 ;  /* 0x00000000ff417431 */ /* 0x000fe200000001ff */
[----:B------:R-:W-:Y:S01]  /*00a0*/  CS2R R62, SRZ ;  /* 0x00000000003e7805 */ /* 0x000fe2000001ff00 */
[----:B------:R-:W-:Y:S01]  /*00b0*/  HFMA2 R71, -RZ, RZ, 0, 0 ;  /* 0x00000000ff477431 */ /* 0x000fe200000001ff */
[----:B------:R-:W-:Y:S01]  /*00c0*/  MOV R38, RZ ;  /* 0x000000ff00267202 */ /* 0x000fe20000000f00 */
[----:B------:R-:W-:Y:S01]  /*00d0*/  HFMA2 R29, -RZ, RZ, 0, 0 ;  /* 0x00000000ff1d7431 */ /* 0x000fe200000001ff */
[----:B------:R-:W-:-:S02]  /*00e0*/  CS2R R34, SRZ ;  /* 0x0000000000227805 */ /* 0x000fc4000001ff00 */
[----:B------:R-:W-:Y:S02]  /*00f0*/  CS2R R24, SRZ ;  /* 0x0000000000187805 */ /* 0x000fe4000001ff00 */
[----:B------:R-:W-:Y:S02]  /*0100*/  MOV R75, RZ ;  /* 0x000000ff004b7202 */ /* 0x000fe40000000f00 */
[----:B------:R-:W-:Y:S02]  /*0110*/  CS2R R46, SRZ ;  /* 0x00000000002e7805 */ /* 0x000fe4000001ff00 */
[----:B------:R-:W-:Y:S02]  /*0120*/  MOV R69, RZ ;  /* 0x000000ff00457202 */ /* 0x000fe40000000f00 */
[----:B------:R-:W-:Y:S02]  /*0130*/  CS2R R60, SRZ ;  /* 0x00000000003c7805 */ /* 0x000fe4000001ff00 */
[----:B------:R-:W-:-:S02]  /*0140*/  MOV R59, RZ ;  /* 0x000000ff003b7202 */ /* 0x000fc40000000f00 */
[----:B------:R-:W-:Y:S02]  /*0150*/  CS2R R36, SRZ ;  /* 0x0000000000247805 */ /* 0x000fe4000001ff00 */
[----:B------:R-:W-:Y:S02]  /*0160*/  CS2R R66, SRZ ;  /* 0x0000000000427805 */ /* 0x000fe4000001ff00 */
[----:B------:R-:W-:Y:S02]  /*0170*/  CS2R R40, SRZ ;  /* 0x0000000000287805 */ /* 0x000fe4000001ff00 */
[----:B------:R-:W-:Y:S02]  /*0180*/  MOV R73, RZ ;  /* 0x000000ff00497202 */ /* 0x000fe40000000f00 */
[----:B------:R-:W-:Y:S01]  /*0190*/  CS2R R32, SRZ ;  /* 0x0000000000207805 */ /* 0x000fe2000001ff00 */
[----:B-1----:R-:W-:Y:S01]  /*01a0*/  ULEA UR5, UR6, UR5, 0x18 ;  /* 0x0000000506057291 */ /* 0x002fe2000f8ec0ff */
[----:B------:R-:W-:Y:S01]  /*01b0*/  MOV R42, RZ ;  /* 0x000000ff002a7202 */ /* 0x000fe20000000f00 */
[----:B------:R-:W1:Y:S01]  /*01c0*/  LDCU.64 UR8, c[0x0][0x358] ;  /* 0x00006b00ff0877ac */ /* 0x000e620008000a00 */
[----:B------:R-:W-:Y:S01]  /*01d0*/  UPLOP3.LUT UP0, UPT, UPT, UPT, UPT, 0x80, 0x8 ;  /* 0x000000000008789c */ /* 0x000fe20003f0f070 */
[----:B0-----:R-:W-:Y:S01]  /*01e0*/  IMAD.HI.U32 R2, R7, -0x6db6db6d, RZ ;  /* 0x9249249307027827 */ /* 0x001fe200078e00ff */
[----:B------:R-:W-:Y:S01]  /*01f0*/  ULEA UR4, UR6, UR4, 0x18 ;  /* 0x0000000406047291 */ /* 0x000fe2000f8ec0ff */
[----:B--2---:R-:W-:-:S02]  /*0200*/  SHF.R.U32.HI R0, RZ, 0x5, R13 ;  /* 0x00000005ff007819 */ /* 0x004fc4000001160d */
[C---:B------:R-:W-:Y:S02]  /*0210*/  LOP3.LUT R3, R13.reuse, 0x7, RZ, 0xc0, !PT ;  /* 0x000000070d037812 */ /* 0x040fe400078ec0ff */
[----:B------:R-:W-:Y:S02]  /*0220*/  SHF.R.U32.HI R2, RZ, 0x2, R2 ;  /* 0x00000002ff027819 */ /* 0x000fe40000011602 */
[----:B------:R-:W-:Y:S01]  /*0230*/  SHF.R.U32.HI R9, RZ, 0x3, R13 ;  /* 0x00000003ff097819 */ /* 0x000fe2000001160d */
[----:B------:R-:W-:Y:S01]  /*0240*/  IMAD R5, R0, 0xc40, R3 ;  /* 0x00000c4000057824 */ /* 0x000fe200078e0203 */
[C---:B------:R-:W-:Y:S01]  /*0250*/  SHF.L.U32 R3, R13.reuse, 0x2, RZ ;  /* 0x000000020d037819 */ /* 0x040fe200000006ff */
[C---:B------:R-:W-:Y:S01]  /*0260*/  IMAD R0, R2.reuse, 0xe0, RZ ;  /* 0x000000e002007824 */ /* 0x040fe200078e02ff */
[----:B------:R-:W-:Y:S01]  /*0270*/  SHF.L.U32 R8, R13, 0x1, RZ ;  /* 0x000000010d087819 */ /* 0x000fe200000006ff */
[----:B------:R-:W-:Y:S01]  /*0280*/  IMAD R2, R2, -0x7, R7 ;  /* 0xfffffff902027824 */ /* 0x000fe200078e0207 */
[----:B------:R-:W-:-:S02]  /*0290*/  LOP3.LUT R6, R9, 0x3, RZ, 0xc0, !PT ;  /* 0x0000000309067812 */ /* 0x000fc400078ec0ff */
[----:B------:R-:W-:Y:S02]  /*02a0*/  IADD3 R5, PT, PT, R0, R5, RZ ;  /* 0x0000000500057210 */ /* 0x000fe40007ffe0ff */
[----:B------:R-:W-:Y:S02]  /*02b0*/  LOP3.LUT R11, R3, 0x18, RZ, 0xc0, !PT ;  /* 0x00000018030b7812 */ /* 0x000fe400078ec0ff */
[----:B------:R-:W-:Y:S02]  /*02c0*/  LEA R7, R2, R5, 0x3 ;  /* 0x0000000502077211 */ /* 0x000fe400078e18ff */
[----:B------:R-:W-:Y:S02]  /*02d0*/  LOP3.LUT R4, R8, 0x40, RZ, 0xc0, !PT ;  /* 0x0000004008047812 */ /* 0x000fe400078ec0ff */
[----:B------:R-:W-:Y:S01]  /*02e0*/  LOP3.LUT R5, R11, 0x2, R8, 0xf8, !PT ;  /* 0x000000020b057812 */ /* 0x000fe200078ef808 */
[----:B------:R-:W-:Y:S02]  /*02f0*/  IMAD R6, R6, 0x38, R7 ;  /* 0x0000003806067824 */ /* 0x000fe400078e0207 */
[----:B------:R-:W-:Y:S01]  /*0300*/  HFMA2 R11, -RZ, RZ, 0, 0 ;  /* 0x00000000ff0b7431 */ /* 0x000fe200000001ff */
[----:B------:R-:W-:Y:S01]  /*0310*/  LOP3.LUT R4, R4, 0x1f, R13, 0xf8, !PT ;  /* 0x0000001f04047812 */ /* 0x000fe200078ef80d */
[----:B------:R-:W-:Y:S01]  /*0320*/  HFMA2 R7, -RZ, RZ, 0, 0 ;  /* 0x00000000ff077431 */ /* 0x000fe200000001ff */
[----:B-1----:R-:W-:-:S07]  /*0330*/  LEA R9, R9, UR5, 0x9 ;  /* 0x0000000509097c11 */ /* 0x002fce000f8e48ff */
.L_x_1:
[----:B------:R-:W0:Y:S01]  /*0340*/  LDC.64 R14, c[0x0][0x380] ;  /* 0x0000e000ff0e7b82 */ /* 0x000e220000000a00 */
[C---:B------:R-:W-:Y:S01]  /*0350*/  IMAD R19, R17.reuse, 0x18800, R6 ;  /* 0x0001880011137824 */ /* 0x040fe200078e0206 */
[----:B------:R-:W-:-:S06]  /*0360*/  LEA R17, R17, R4, 0x5 ;  /* 0x0000000411117211 */ /* 0x000fcc00078e28ff */
[----:B------:R-:W1:Y:S01]  /*0370*/  LDC.64 R12, c[0x0][0x388] ;  /* 0x0000e200ff0c7b82 */ /* 0x000e620000000a00 */
[----:B0-----:R-:W-:-:S05]  /*0380*/  IMAD.WIDE.U32 R14, R19, 0x4, R14 ;  /* 0x00000004130e7825 */ /* 0x001fca00078e000e */
[----:B------:R-:W2:Y:S01]  /*0390*/  LDG.E.CONSTANT R10, desc[UR8][R14.64] ;  /* 0x000000080e0a7981 */ /* 0x000ea2000c1e9900 */
[----:B-1----:R-:W-:-:S03]  /*03a0*/  IMAD.WIDE.U32 R12, R17, 0x4, R12 ;  /* 0x00000004110c7825 */ /* 0x002fc600078e000c */
[----:B------:R-:W3:Y:S04]  /*03b0*/  LDG.E.CONSTANT R16, desc[UR8][R14.64+0x6200] ;  /* 0x006200080e107981 */ /* 0x000ee8000c1e9900 */
[----:B------:R-:W4:Y:S04]  /*03c0*/  LDG.E.CONSTANT R18, desc[UR8][R14.64+0xc400] ;  /* 0x00c400080e127981 */ /* 0x000f28000c1e9900 */
[----:B------:R-:W5:Y:S04]  /*03d0*/  LDG.E.CONSTANT R20, desc[UR8][R14.64+0x12600] ;  /* 0x012600080e147981 */ /* 0x000f68000c1e9900 */
        /* <DEDUP_REMOVED lines=17> */
[----:B------:R-:W5:Y:S01]  /*04f0*/  LDG.E.CONSTANT R19, desc[UR8][R12.64+0xa00] ;  /* 0x000a00080c137981 */ /* 0x000f62000c1e9900 */
[----:B------:R-:W-:Y:S06]  /*0500*/  BAR.SYNC.DEFER_BLOCKING 0x0 ;  /* 0x0000000000007b1d */ /* 0x000fec0000010000 */
[----:B------:R-:W5:Y:S04]  /*0510*/  LDG.E.CONSTANT R8, desc[UR8][R12.64+0xc00] ;  /* 0x000c00080c087981 */ /* 0x000f68000c1e9900 */
[----:B------:R-:W5:Y:S04]  /*0520*/  LDG.E.CONSTANT R14, desc[UR8][R12.64+0x1000] ;  /* 0x001000080c0e7981 */ /* 0x000f68000c1e9900 */
[----:B------:R-:W5:Y:S04]  /*0530*/  LDG.E.CONSTANT R15, desc[UR8][R12.64+0x3800] ;  /* 0x003800080c0f7981 */ /* 0x000f68000c1e9900 */
[----:B------:R-:W5:Y:S04]  /*0540*/  LDG.E.CONSTANT R21, desc[UR8][R12.64+0x3e00] ;  /* 0x003e00080c157981 */ /* 0x000f68000c1e9900 */
[----:B--2---:R0:W-:Y:S04]  /*0550*/  STS [R3+UR4], R10 ;  /* 0x0000000a03007988 */ /* 0x0041e80008000804 */
[----:B---3--:R1:W-:Y:S04]  /*0560*/  STS [R3+UR4+0x100], R16 ;  /* 0x0001001003007988 */ /* 0x0083e80008000804 */
[----:B----4-:R2:W-:Y:S04]  /*0570*/  STS [R3+UR4+0x200], R18 ;  /* 0x0002001203007988 */ /* 0x0105e80008000804 */
[----:B-----5:R3:W-:Y:S04]  /*0580*/  STS [R3+UR4+0x300], R20 ;  /* 0x0003001403007988 */ /* 0x0207e80008000804 */
[----:B------:R4:W-:Y:S04]  /*0590*/  STS [R3+UR4+0x400], R22 ;  /* 0x0004001603007988 */ /* 0x0009e80008000804 */
        /* <DEDUP_REMOVED lines=11> */
[----:B------:R5:W-:Y:S04]  /*0650*/  STS [R3+UR5], R70 ;  /* 0x0000004603007988 */ /* 0x000be80008000805 */
[----:B------:R5:W-:Y:S04]  /*0660*/  STS [R3+UR5+0x100], R72 ;  /* 0x0001004803007988 */ /* 0x000be80008000805 */
[----:B------:R5:W-:Y:S04]  /*0670*/  STS [R3+UR5+0x200], R74 ;  /* 0x0002004a03007988 */ /* 0x000be80008000805 */
[----:B------:R5:W-:Y:S04]  /*0680*/  STS [R3+UR5+0x300], R76 ;  /* 0x0003004c03007988 */ /* 0x000be80008000805 */
[----:B------:R5:W-:Y:S04]  /*0690*/  STS [R3+UR5+0x400], R17 ;  /* 0x0004001103007988 */ /* 0x000be80008000805 */
[----:B------:R5:W-:Y:S04]  /*06a0*/  STS [R3+UR5+0x500], R19 ;  /* 0x0005001303007988 */ /* 0x000be80008000805 */
[----:B0-----:R-:W5:Y:S04]  /*06b0*/  LDG.E.CONSTANT R10, desc[UR8][R12.64+0xe00] ;  /* 0x000e00080c0a7981 */ /* 0x001f68000c1e9900 */
[----:B-1----:R-:W5:Y:S04]  /*06c0*/  LDG.E.CONSTANT R16, desc[UR8][R12.64+0x1200] ;  /* 0x001200080c107981 */ /* 0x002f68000c1e9900 */
[----:B--2---:R-:W2:Y:S04]  /*06d0*/  LDG.E.CONSTANT R18, desc[UR8][R12.64+0x1400] ;  /* 0x001400080c127981 */ /* 0x004ea8000c1e9900 */
[----:B---3--:R-:W3:Y:S04]  /*06e0*/  LDG.E.CONSTANT R20, desc[UR8][R12.64+0x1600] ;  /* 0x001600080c147981 */ /* 0x008ee8000c1e9900 */
[----:B----4-:R-:W4:Y:S04]  /*06f0*/  LDG.E.CONSTANT R22, desc[UR8][R12.64+0x1800] ;  /* 0x001800080c167981 */ /* 0x010f28000c1e9900 */
[----:B-----5:R-:W5:Y:S04]  /*0700*/  LDG.E.CONSTANT R26, desc[UR8][R12.64+0x1a00] ;  /* 0x001a00080c1a7981 */ /* 0x020f68000c1e9900 */
        /* <DEDUP_REMOVED lines=16> */
[----:B------:R-:W0:Y:S03]  /*0810*/  S2UR UR7, SR_CgaCtaId ;  /* 0x00000000000779c3 */ /* 0x000e260000008800 */
[----:B------:R1:W-:Y:S04]  /*0820*/  STS [R3+UR5+0x600], R8 ;  /* 0x0006000803007988 */ /* 0x0003e80008000805 */
[----:B------:R0:W-:Y:S04]  /*0830*/  STS [R3+UR5+0x800], R14 ;  /* 0x0008000e03007988 */ /* 0x0001e80008000805 */
[----:B------:R0:W-:Y:S04]  /*0840*/  STS [R3+UR5+0x1c00], R15 ;  /* 0x001c000f03007988 */ /* 0x0001e80008000805 */
[----:B------:R2:W-:Y:S01]  /*0850*/  STS [R3+UR5+0x1f00], R21 ;  /* 0x001f001503007988 */ /* 0x0005e20008000805 */
[----:B-1----:R-:W-:Y:S01]  /*0860*/  MOV R8, RZ ;  /* 0x000000ff00087202 */ /* 0x002fe20000000f00 */
[----:B------:R-:W-:Y:S01]  /*0870*/  UMOV UR6, 0x400 ;  /* 0x0000040000067882 */ /* 0x000fe20000000000 */
[----:B------:R-:W-:-:S02]  /*0880*/  UPLOP3.LUT UP1, UPT, UPT, UPT, UP0, 0x80, 0x8 ;  /* 0x000000000008789c */ /* 0x000fc40003f2f000 */
[----:B0-----:R-:W-:Y:S01]  /*0890*/  ULEA UR6, UR7, UR6, 0x18 ;  /* 0x0000000607067291 */ /* 0x001fe2000f8ec0ff */
[----:B------:R0:W-:Y:S04]  /*08a0*/  STS [R3+UR5+0x700], R10 ;  /* 0x0007000a03007988 */ /* 0x0001e80008000805 */
[----:B------:R0:W-:Y:S04]  /*08b0*/  STS [R3+UR5+0x900], R16 ;  /* 0x0009001003007988 */ /* 0x0001e80008000805 */
[----:B--2---:R0:W-:Y:S04]  /*08c0*/  STS [R3+UR5+0xa00], R18 ;  /* 0x000a001203007988 */ /* 0x0041e80008000805 */
        /* <DEDUP_REMOVED lines=18> */
[----:B------:R0:W-:Y:S01]  /*09f0*/  STS [R3+UR5+0x1e00], R19 ;  /* 0x001e001303007988 */ /* 0x0001e20008000805 */
[----:B------:R-:W-:Y:S06]  /*0a00*/  BAR.SYNC.DEFER_BLOCKING 0x0 ;  /* 0x0000000000007b1d */ /* 0x000fec0000010000 */
.L_x_0:
[C---:B0-----:R-:W-:Y:S02]  /*0a10*/  LEA R10, R8.reuse, R5, 0x7 ;  /* 0x00000005080a7211 */ /* 0x041fe400078e38ff */
[----:B------:R-:W-:Y:S02]  /*0a20*/  LEA R64, R8, R9, 0x4 ;  /* 0x0000000908407211 */ /* 0x000fe400078e20ff */
[----:B------:R-:W-:Y:S02]  /*0a30*/  LEA R10, R10, UR6, 0x2 ;  /* 0x000000060a0a7c11 */ /* 0x000fe4000f8e10ff */
[----:B------:R-:W-:Y:S01]  /*0a40*/  IADD3 R8, PT, PT, R8, 0x1, RZ ;  /* 0x0000000108087810 */ /* 0x000fe20007ffe0ff */
[----:B------:R-:W-:Y:S03]  /*0a50*/  LDS.128 R12, [R64+0x1000] ;  /* 0x00100000400c7984 */ /* 0x000fe60000000c00 */
[----:B------:R-:W-:Y:S01]  /*0a60*/  ISETP.NE.AND P0, PT, R8, 0x8, PT ;  /* 0x000000080800780c */ /* 0x000fe20003f05270 */
[----:B------:R-:W0:Y:S04]  /*0a70*/  LDS.64 R48, [R10] ;  /* 0x000000000a307984 */ /* 0x000e280000000a00 */
[----:B------:R-:W1:Y:S04]  /*0a80*/  LDS.64 R50, [R10+0x10] ;  /* 0x000010000a327984 */ /* 0x000e680000000a00 */
[----:B------:R-:W2:Y:S04]  /*0a90*/  LDS.128 R16, [R64] ;  /* 0x0000000040107984 */ /* 0x000ea80000000c00 */
[----:B------:R-:W3:Y:S04]  /*0aa0*/  LDS.64 R52, [R10+0x80] ;  /* 0x000080000a347984 */ /* 0x000ee80000000a00 */
[----:B------:R-:W4:Y:S04]  /*0ab0*/  LDS.64 R54, [R10+0x90] ;  /* 0x000090000a367984 */ /* 0x000f280000000a00 */
[----:B------:R-:W5:Y:S04]  /*0ac0*/  LDS.64 R56, [R10+0x100] ;  /* 0x000100000a387984 */ /* 0x000f680000000a00 */
[----:B------:R-:W5:Y:S01]  /*0ad0*/  LDS.128 R20, [R64+0x1080] ;  /* 0x0010800040147984 */ /* 0x000f620000000c00 */
[C---:B0-----:R-:W-:Y:S01]  /*0ae0*/  FFMA R31, R12.reuse, R48, R59 ;  /* 0x000000300c1f7223 */ /* 0x041fe2000000003b */
[----:B------:R-:W-:-:S02]  /*0af0*/  FFMA R60, R12, R49, R60 ;  /* 0x000000310c3c7223 */ /* 0x000fc4000000003c */
[----:B------:R-:W0:Y:S01]  /*0b00*/  LDS.64 R58, [R10+0x110] ;  /* 0x000110000a3a7984 */ /* 0x000e220000000a00 */
[C---:B-1----:R-:W-:Y:S01]  /*0b10*/  FFMA R75, R12.reuse, R50, R75 ;  /* 0x000000320c4b7223 */ /* 0x042fe2000000004b */
[----:B------:R-:W-:Y:S01]  /*0b20*/  FFMA R12, R12, R51, R62 ;  /* 0x000000330c0c7223 */ /* 0x000fe2000000003e */
[C---:B--2---:R-:W-:Y:S01]  /*0b30*/  FFMA R29, R16.reuse, R48, R29 ;  /* 0x00000030101d7223 */ /* 0x044fe2000000001d */
[C---:B------:R-:W-:Y:S01]  /*0b40*/  FFMA R42, R16.reuse, R49, R42 ;  /* 0x00000031102a7223 */ /* 0x040fe2000000002a */
[C---:B------:R-:W-:Y:S01]  /*0b50*/  FFMA R43, R16.reuse, R50, R73 ;  /* 0x00000032102b7223 */ /* 0x040fe20000000049 */
[----:B------:R-:W-:Y:S01]  /*0b60*/  FFMA R16, R16, R51, R66 ;  /* 0x0000003310107223 */ /* 0x000fe20000000042 */
[C---:B---3--:R-:W-:Y:S01]  /*0b70*/  FFMA R29, R52.reuse, R17, R29 ;  /* 0x00000011341d7223 */ /* 0x048fe2000000001d */
[----:B------:R-:W-:Y:S01]  /*0b80*/  FFMA R39, R17, R53, R42 ;  /* 0x0000003511277223 */ /* 0x000fe2000000002a */
[----:B------:R-:W-:Y:S01]  /*0b90*/  FFMA R31, R52, R13, R31 ;  /* 0x0000000d341f7223 */ /* 0x000fe2000000001f */
[----:B------:R-:W-:Y:S01]  /*0ba0*/  FFMA R73, R13, R53, R60 ;  /* 0x000000350d497223 */ /* 0x000fe2000000003c */
[C---:B----4-:R-:W-:Y:S01]  /*0bb0*/  FFMA R43, R54.reuse, R17, R43 ;  /* 0x00000011362b7223 */ /* 0x050fe2000000002b */
[----:B------:R-:W-:Y:S01]  /*0bc0*/  FFMA R16, R17, R55, R16 ;  /* 0x0000003711107223 */ /* 0x000fe20000000010 */
[----:B------:R-:W-:Y:S01]  /*0bd0*/  FFMA R75, R54, R13, R75 ;  /* 0x0000000d364b7223 */ /* 0x000fe2000000004b */
[----:B------:R-:W-:Y:S01]  /*0be0*/  FFMA R26, R13, R55, R12 ;  /* 0x000000370d1a7223 */ /* 0x000fe2000000000c */
[----:B-----5:R-:W-:Y:S01]  /*0bf0*/  FFMA R17, R56, R18, R29 ;  /* 0x0000001238117223 */ /* 0x020fe2000000001d */
[-C--:B------:R-:W-:Y:S01]  /*0c00*/  FFMA R12, R18, R57.reuse, R39 ;  /* 0x00000039120c7223 */ /* 0x080fe20000000027 */
[----:B------:R-:W-:Y:S01]  /*0c10*/  FFMA R60, R14, R57, R73 ;  /* 0x000000390e3c7223 */ /* 0x000fe20000000049 */
[-C--:B------:R-:W-:Y:S01]  /*0c20*/  FFMA R65, R48, R20.reuse, R65 ;  /* 0x0000001430417223 */ /* 0x080fe20000000041 */
[----:B------:R-:W-:Y:S01]  /*0c30*/  FFMA R29, R50, R20, R27 ;  /* 0x00000014321d7223 */ /* 0x000fe2000000001b */
[C---:B------:R-:W-:Y:S01]  /*0c40*/  FFMA R28, R20.reuse, R49, R25 ;  /* 0x00000031141c7223 */ /* 0x040fe20000000019 */
[----:B------:R-:W-:Y:S01]  /*0c50*/  FFMA R20, R20, R51, R24 ;  /* 0x0000003314147223 */ /* 0x000fe20000000018 */
[-C--:B------:R-:W-:Y:S01]  /*0c60*/  FFMA R65, R52, R21.reuse, R65 ;  /* 0x0000001534417223 */ /* 0x080fe20000000041 */
[-C--:B------:R-:W-:Y:S01]  /*0c70*/  FFMA R29, R54, R21.reuse, R29 ;  /* 0x00000015361d7223 */ /* 0x080fe2000000001d */
[-C--:B------:R-:W-:Y:S01]  /*0c80*/  FFMA R28, R53, R21.reuse, R28 ;  /* 0x00000015351c7223 */ /* 0x080fe2000000001c */
[----:B------:R-:W-:Y:S01]  /*0c90*/  FFMA R20, R55, R21, R20 ;  /* 0x0000001537147223 */ /* 0x000fe20000000014 */
[----:B------:R-:W-:-:S02]  /*0ca0*/  FFMA R65, R56, R22, R65 ;  /* 0x0000001638417223 */ /* 0x000fc40000000041 */
[----:B------:R-:W-:Y:S01]  /*0cb0*/  FFMA R66, R57, R22, R28 ;  /* 0x0000001639427223 */ /* 0x000fe2000000001c */
[----:B0-----:R-:W-:Y:S01]  /*0cc0*/  FFMA R13, R58, R18, R43 ;  /* 0x000000123a0d7223 */ /* 0x001fe2000000002b */
[-C--:B------:R-:W-:Y:S01]  /*0cd0*/  FFMA R18, R18, R59.reuse, R16 ;  /* 0x0000003b12127223 */ /* 0x080fe20000000010 */
[-C--:B------:R-:W-:Y:S01]  /*0ce0*/  FFMA R16, R56, R14.reuse, R31 ;  /* 0x0000000e38107223 */ /* 0x080fe2000000001f */
[----:B------:R-:W-:Y:S01]  /*0cf0*/  FFMA R62, R58, R14, R75 ;  /* 0x0000000e3a3e7223 */ /* 0x000fe2000000004b */
[----:B------:R-:W-:Y:S01]  /*0d00*/  FFMA R14, R14, R59, R26 ;  /* 0x0000003b0e0e7223 */ /* 0x000fe2000000001a */
[-C--:B------:R-:W-:Y:S01]  /*0d10*/  FFMA R68, R58, R22.reuse, R29 ;  /* 0x000000163a447223 */ /* 0x080fe2000000001d */
[----:B------:R-:W0:Y:S01]  /*0d20*/  LDS.128 R24, [R64+0x80] ;  /* 0x0000800040187984 */ /* 0x000e220000000c00 */
[----:B------:R-:W-:-:S03]  /*0d30*/  FFMA R22, R59, R22, R20 ;  /* 0x000000163b167223 */ /* 0x000fc60000000014 */
[----:B------:R-:W1:Y:S01]  /*0d40*/  LDS.128 R28, [R64+0x1100] ;  /* 0x00110000401c7984 */ /* 0x000e620000000c00 */
[-C--:B0-----:R-:W-:Y:S01]  /*0d50*/  FFMA R33, R48, R24.reuse, R33 ;  /* 0x0000001830217223 */ /* 0x081fe20000000021 */
[----:B------:R-:W-:Y:S01]  /*0d60*/  FFMA R71, R50, R24, R71 ;  /* 0x0000001832477223 */ /* 0x000fe20000000047 */
[C---:B------:R-:W-:Y:S01]  /*0d70*/  FFMA R32, R24.reuse, R49, R32 ;  /* 0x0000003118207223 */ /* 0x040fe20000000020 */
[----:B------:R-:W-:Y:S01]  /*0d80*/  FFMA R24, R24, R51, R40 ;  /* 0x0000003318187223 */ /* 0x000fe20000000028 */
[-C--:B------:R-:W-:Y:S01]  /*0d90*/  FFMA R33, R52, R25.reuse, R33 ;  /* 0x0000001934217223 */ /* 0x080fe20000000021 */
[-C--:B------:R-:W-:Y:S01]  /*0da0*/  FFMA R71, R54, R25.reuse, R71 ;  /* 0x0000001936477223 */ /* 0x080fe20000000047 */
[-C--:B------:R-:W-:Y:S01]  /*0db0*/  FFMA R32, R53, R25.reuse, R32 ;  /* 0x0000001935207223 */ /* 0x080fe20000000020 */
[----:B------:R-:W-:Y:S01]  /*0dc0*/  FFMA R20, R55, R25, R24 ;  /* 0x0000001937147223 */ /* 0x000fe20000000018 */
[-C--:B------:R-:W-:Y:S01]  /*0dd0*/  FFMA R70, R56, R26.reuse, R33 ;  /* 0x0000001a38467223 */ /* 0x080fe20000000021 */
[-C--:B------:R-:W-:Y:S01]  /*0de0*/  FFMA R24, R58, R26.reuse, R71 ;  /* 0x0000001a3a187223 */ /* 0x080fe20000000047 */
[-C--:B------:R-:W-:Y:S01]  /*0df0*/  FFMA R25, R57, R26.reuse, R32 ;  /* 0x0000001a39197223 */ /* 0x080fe20000000020 */
[----:B------:R-:W-:Y:S01]  /*0e00*/  FFMA R26, R59, R26, R20 ;  /* 0x0000001a3b1a7223 */ /* 0x000fe20000000014 */
[-C--:B-1----:R-:W-:Y:S01]  /*0e10*/  FFMA R21, R50, R28.reuse, R35 ;  /* 0x0000001c32157223 */ /* 0x082fe20000000023 */
[----:B------:R-:W-:Y:S01]  /*0e20*/  FFMA R20, R28, R49, R34 ;  /* 0x000000311c147223 */ /* 0x000fe20000000022 */
[----:B------:R-:W-:Y:S01]  /*0e30*/  FFMA R69, R48, R28, R69 ;  /* 0x0000001c30457223 */ /* 0x000fe20000000045 */
[----:B------:R-:W0:Y:S01]  /*0e40*/  LDS.128 R32, [R64+0x100] ;  /* 0x0001000040207984 */ /* 0x000e220000000c00 */
        /* <DEDUP_REMOVED lines=9> */
[-C--:B0-----:R-:W-:Y:S01]  /*0ee0*/  FFMA R37, R48, R32.reuse, R37 ;  /* 0x0000002030257223 */ /* 0x081fe20000000025 */
[----:B------:R-:W-:Y:S01]  /*0ef0*/  FFMA R67, R50, R32, R67 ;  /* 0x0000002032437223 */ /* 0x000fe20000000043 */
[C---:B------:R-:W-:Y:S01]  /*0f00*/  FFMA R20, R32.reuse, R49, R41 ;  /* 0x0000003120147223 */ /* 0x040fe20000000029 */
[----:B------:R-:W-:Y:S01]  /*0f10*/  FFMA R32, R32, R51, R36 ;  /* 0x0000003320207223 */ /* 0x000fe20000000024 */
[-C--:B------:R-:W-:Y:S01]  /*0f20*/  FFMA R37, R52, R33.reuse, R37 ;  /* 0x0000002134257223 */ /* 0x080fe20000000025 */
[----:B------:R-:W0:Y:S01]  /*0f30*/  LDS.128 R40, [R64+0x1180] ;  /* 0x0011800040287984 */ /* 0x000e220000000c00 */
[-C--:B------:R-:W-:Y:S01]  /*0f40*/  FFMA R67, R54, R33.reuse, R67 ;  /* 0x0000002136437223 */ /* 0x080fe20000000043 */
[-C--:B------:R-:W-:Y:S01]  /*0f50*/  FFMA R74, R55, R33.reuse, R32 ;  /* 0x00000021374a7223 */ /* 0x080fe20000000020 */
[-C--:B------:R-:W-:Y:S01]  /*0f60*/  FFMA R32, R56, R34.reuse, R37 ;  /* 0x0000002238207223 */ /* 0x080fe20000000025 */
[----:B------:R-:W-:Y:S01]  /*0f70*/  FFMA R20, R53, R33, R20 ;  /* 0x0000002135147223 */ /* 0x000fe20000000014 */
[----:B------:R-:W1:Y:S01]  /*0f80*/  LDS.128 R36, [R64+0x180] ;  /* 0x0001800040247984 */ /* 0x000e620000000c00 */
[-C--:B------:R-:W-:Y:S01]  /*0f90*/  FFMA R76, R58, R34.reuse, R67 ;  /* 0x000000223a4c7223 */ /* 0x080fe20000000043 */
[-C--:B------:R-:W-:Y:S01]  /*0fa0*/  FFMA R74, R59, R34.reuse, R74 ;  /* 0x000000223b4a7223 */ /* 0x080fe2000000004a */
[----:B------:R-:W-:-:S02]  /*0fb0*/  FFMA R67, R57, R34, R20 ;  /* 0x0000002239437223 */ /* 0x000fc40000000014 */
[----:B------:R-:W2:Y:S01]  /*0fc0*/  LDS.64 R20, [R10+0x190] ;  /* 0x000190000a147984 */ /* 0x000ea20000000a00 */
[-C--:B0-----:R-:W-:Y:S01]  /*0fd0*/  FFMA R63, R50, R40.reuse, R63 ;  /* 0x00000028323f7223 */ /* 0x081fe2000000003f */
[----:B------:R-:W-:-:S03]  /*0fe0*/  FFMA R11, R48, R40, R11 ;  /* 0x00000028300b7223 */ /* 0x000fc6000000000b */
[----:B------:R-:W-:Y:S01]  /*0ff0*/  FFMA R63, R54, R41, R63 ;  /* 0x00000029363f7223 */ /* 0x000fe2000000003f */
[-C--:B-1----:R-:W-:Y:S01]  /*1000*/  FFMA R7, R48, R36.reuse, R7 ;  /* 0x0000002430077223 */ /* 0x082fe20000000007 */
[----:B------:R-:W-:Y:S01]  /*1010*/  FFMA R61, R50, R36, R61 ;  /* 0x00000024323d7223 */ /* 0x000fe2000000003d */
[C---:B------:R-:W-:Y:S01]  /*1020*/  FFMA R34, R36.reuse, R49, R45 ;  /* 0x0000003124227223 */ /* 0x040fe2000000002d */
[----:B------:R-:W-:Y:S01]  /*1030*/  FFMA R36, R36, R51, R46 ;  /* 0x0000003324247223 */ /* 0x000fe2000000002e */
[C---:B------:R-:W-:Y:S01]  /*1040*/  FFMA R50, R40.reuse, R49, R47 ;  /* 0x0000003128327223 */ /* 0x040fe2000000002f */
[----:B------:R-:W-:Y:S01]  /*1050*/  FFMA R40, R40, R51, R44 ;  /* 0x0000003328287223 */ /* 0x000fe2000000002c */
[----:B------:R0:W1:Y:S01]  /*1060*/  LDS.64 R46, [R10+0x180] ;  /* 0x000180000a2e7984 */ /* 0x0000620000000a00 */
        /* <DEDUP_REMOVED lines=8> */
[-C--:B------:R-:W-:Y:S01]  /*10f0*/  FFMA R11, R52, R41.reuse, R11 ;  /* 0x00000029340b7223 */ /* 0x080fe2000000000b */
[-C--:B------:R-:W-:Y:S01]  /*1100*/  FFMA R38, R53, R41.reuse, R50 ;  /* 0x0000002935267223 */ /* 0x080fe20000000032 */
[----:B0-----:R-:W-:Y:S01]  /*1110*/  FFMA R10, R55, R41, R40 ;  /* 0x00000029370a7223 */ /* 0x001fe20000000028 */
[-C--:B------:R-:W-:Y:S01]  /*1120*/  FFMA R58, R58, R42.reuse, R63 ;  /* 0x0000002a3a3a7223 */ /* 0x080fe2000000003f */
[-C--:B------:R-:W-:Y:S01]  /*1130*/  FFMA R56, R56, R42.reuse, R11 ;  /* 0x0000002a38387223 */ /* 0x080fe2000000000b */
[-C--:B------:R-:W-:Y:S01]  /*1140*/  FFMA R38, R57, R42.reuse, R38 ;  /* 0x0000002a39267223 */ /* 0x080fe20000000026 */
[----:B------:R-:W-:Y:S01]  /*1150*/  FFMA R10, R59, R42, R10 ;  /* 0x0000002a3b0a7223 */ /* 0x000fe2000000000a */
[C---:B--2---:R-:W-:Y:S01]  /*1160*/  FFMA R75, R20.reuse, R15, R62 ;  /* 0x0000000f144b7223 */ /* 0x044fe2000000003e */
[CC--:B------:R-:W-:Y:S01]  /*1170*/  FFMA R71, R20.reuse, R27.reuse, R24 ;  /* 0x0000001b14477223 */ /* 0x0c0fe20000000018 */
[----:B------:R-:W-:Y:S01]  /*1180*/  FFMA R40, R21, R27, R26 ;  /* 0x0000001b15287223 */ /* 0x000fe2000000001a */
[C---:B------:R-:W-:Y:S01]  /*1190*/  FFMA R73, R20.reuse, R19, R13 ;  /* 0x0000001314497223 */ /* 0x040fe2000000000d */
[----:B------:R-:W-:Y:S01]  /*11a0*/  FFMA R62, R15, R21, R14 ;  /* 0x000000150f3e7223 */ /* 0x000fe2000000000e */
[----:B------:R-:W-:Y:S01]  /*11b0*/  FFMA R24, R21, R23, R22 ;  /* 0x0000001715187223 */ /* 0x000fe20000000016 */
[C---:B------:R-:W-:Y:S01]  /*11c0*/  FFMA R61, R20.reuse, R39, R48 ;  /* 0x00000027143d7223 */ /* 0x040fe20000000030 */
[----:B------:R-:W-:Y:S01]  /*11d0*/  FFMA R63, R20, R43, R58 ;  /* 0x0000002b143f7223 */ /* 0x000fe2000000003a */
[C---:B-1----:R-:W-:Y:S01]  /*11e0*/  FFMA R37, R46.reuse, R35, R32 ;  /* 0x000000232e257223 */ /* 0x042fe20000000020 */
[C---:B------:R-:W-:Y:S01]  /*11f0*/  FFMA R7, R46.reuse, R39, R34 ;  /* 0x000000272e077223 */ /* 0x040fe20000000022 */
[----:B------:R-:W-:Y:S01]  /*1200*/  FFMA R32, R47, R27, R25 ;  /* 0x0000001b2f207223 */ /* 0x000fe20000000019 */
[C---:B------:R-:W-:Y:S01]  /*1210*/  FFMA R29, R46.reuse, R19, R17 ;  /* 0x000000132e1d7223 */ /* 0x040fe20000000011 */
[C---:B------:R-:W-:Y:S01]  /*1220*/  FFMA R59, R46.reuse, R15, R16 ;  /* 0x0000000f2e3b7223 */ /* 0x040fe20000000010 */
[C---:B------:R-:W-:Y:S01]  /*1230*/  FFMA R33, R46.reuse, R27, R70 ;  /* 0x0000001b2e217223 */ /* 0x040fe20000000046 */
[C---:B------:R-:W-:Y:S01]  /*1240*/  FFMA R65, R46.reuse, R23, R65 ;  /* 0x000000172e417223 */ /* 0x040fe20000000041 */
[C---:B------:R-:W-:Y:S01]  /*1250*/  FFMA R69, R46.reuse, R31, R69 ;  /* 0x0000001f2e457223 */ /* 0x040fe20000000045 */
[----:B------:R-:W-:Y:S01]  /*1260*/  FFMA R11, R46, R43, R56 ;  /* 0x0000002b2e0b7223 */ /* 0x000fe20000000038 */
[-C--:B------:R-:W-:Y:S01]  /*1270*/  FFMA R42, R19, R47.reuse, R12 ;  /* 0x0000002f132a7223 */ /* 0x080fe2000000000c */
[----:B------:R-:W-:Y:S01]  /*1280*/  FFMA R60, R15, R47, R60 ;  /* 0x0000002f0f3c7223 */ /* 0x000fe2000000003c */
[C---:B------:R-:W-:Y:S01]  /*1290*/  FFMA R25, R47.reuse, R23, R66 ;  /* 0x000000172f197223 */ /* 0x040fe20000000042 */
[C---:B------:R-:W-:Y:S01]  /*12a0*/  FFMA R41, R47.reuse, R35, R67 ;  /* 0x000000232f297223 */ /* 0x040fe20000000043 */
[C---:B------:R-:W-:Y:S01]  /*12b0*/  FFMA R34, R47.reuse, R31, R72 ;  /* 0x0000001f2f227223 */ /* 0x040fe20000000048 */
[C---:B------:R-:W-:Y:S01]  /*12c0*/  FFMA R45, R47.reuse, R39, R36 ;  /* 0x000000272f2d7223 */ /* 0x040fe20000000024 */
[----:B------:R-:W-:Y:S01]  /*12d0*/  FFMA R47, R47, R43, R38 ;  /* 0x0000002b2f2f7223 */ /* 0x000fe20000000026 */
[CC--:B------:R-:W-:Y:S01]  /*12e0*/  FFMA R67, R20.reuse, R35.reuse, R76 ;  /* 0x0000002314437223 */ /* 0x0c0fe2000000004c */
[C---:B------:R-:W-:Y:S01]  /*12f0*/  FFMA R36, R21.reuse, R35, R74 ;  /* 0x0000002315247223 */ /* 0x040fe2000000004a */
[----:B------:R-:W-:Y:S01]  /*1300*/  FFMA R46, R21, R39, R44 ;  /* 0x00000027152e7223 */ /* 0x000fe2000000002c */
[----:B------:R-:W-:Y:S01]  /*1310*/  FFMA R66, R19, R21, R18 ;  /* 0x0000001513427223 */ /* 0x000fe20000000012 */
[C---:B------:R-:W-:Y:S01]  /*1320*/  FFMA R27, R20.reuse, R23, R68 ;  /* 0x00000017141b7223 */ /* 0x040fe20000000044 */
[-C--:B------:R-:W-:Y:S01]  /*1330*/  FFMA R35, R20, R31.reuse, R28 ;  /* 0x0000001f14237223 */ /* 0x080fe2000000001c */
[C---:B------:R-:W-:Y:S01]  /*1340*/  FFMA R38, R21.reuse, R31, R30 ;  /* 0x0000001f15267223 */ /* 0x040fe2000000001e */
[----:B------:R-:W-:Y:S01]  /*1350*/  FFMA R44, R21, R43, R10 ;  /* 0x0000002b152c7223 */ /* 0x000fe2000000000a */
[----:B------:R-:W-:Y:S06]  /*1360*/  @P0 BRA `(.L_x_0) ;  /* 0xfffffff400a80947 */ /* 0x000fec000383ffff */
[----:B------:R-:W-:Y:S01]  /*1370*/  HFMA2 R17, -RZ, RZ, 0, 5.9604644775390625e-08 ;  /* 0x00000001ff117431 */ /* 0x000fe200000001ff */
[----:B------:R-:W-:Y:S01]  /*1380*/  UPLOP3.LUT UP0, UPT, UPT, UPT, UPT, 0x40, 0x4 ;  /* 0x000000000004789c */ /* 0x000fe20003f0e870 */
[----:B------:R-:W-:Y:S10]  /*1390*/  BRA.U UP1, `(.L_x_1) ;  /* 0xffffffed01e87547 */ /* 0x000ff4000b83ffff */
[----:B------:R-:W0:Y:S01]  /*13a0*/  S2R R6, SR_TID.X ;  /* 0x0000000000067919 */ /* 0x000e220000002100 */
[----:B------:R-:W1:Y:S01]  /*13b0*/  LDC.64 R4, c[0x0][0x390] ;  /* 0x0000e400ff047b82 */ /* 0x000e620000000a00 */
[----:B0-----:R-:W-:-:S05]  /*13c0*/  SHF.R.U32.HI R3, RZ, 0x3, R6 ;  /* 0x00000003ff037819 */ /* 0x001fca0000011606 */
[----:B------:R-:W-:Y:S01]  /*13d0*/  IMAD R3, R3, 0x3100, R0 ;  /* 0x0000310003037824 */ /* 0x000fe200078e0200 */
[----:B------:R-:W-:Y:S02]  /*13e0*/  SHF.L.U32 R0, R6, 0x1, RZ ;  /* 0x0000000106007819 */ /* 0x000fe400000006ff */
[----:B------:R-:W-:Y:S02]  /*13f0*/  SHF.R.U32.HI R6, RZ, 0x1, R6 ;  /* 0x00000001ff067819 */ /* 0x000fe40000011606 */
[----:B------:R-:W-:Y:S02]  /*1400*/  LEA R3, R2, R3, 0x3 ;  /* 0x0000000302037211 */ /* 0x000fe400078e18ff */
[----:B------:R-:W-:Y:S02]  /*1410*/  LOP3.LUT R0, R0, 0x2, RZ, 0xc0, !PT ;  /* 0x0000000200007812 */ /* 0x000fe400078ec0ff */
[----:B------:R-:W-:Y:S02]  /*1420*/  LOP3.LUT R6, R6, 0x3, RZ, 0xc0, !PT ;  /* 0x0000000306067812 */ /* 0x000fe400078ec0ff */
[----:B------:R-:W-:-:S05]  /*1430*/  IADD3 R3, PT, PT, R0, R3, RZ ;  /* 0x0000000300037210 */ /* 0x000fca0007ffe0ff */
[----:B------:R-:W-:-:S04]  /*1440*/  IMAD R3, R6, 0x38, R3 ;  /* 0x0000003806037824 */ /* 0x000fc800078e0203 */
[----:B-1----:R-:W-:-:S05]  /*1450*/  IMAD.WIDE.U32 R4, R3, 0x4, R4 ;  /* 0x0000000403047825 */ /* 0x002fca00078e0004 */
[----:B------:R-:W-:Y:S04]  /*1460*/  STG.E desc[UR8][R4.64], R29 ;  /* 0x0000001d04007986 */ /* 0x000fe8000c101908 */
        /* <DEDUP_REMOVED lines=30> */
[----:B------:R-:W-:Y:S01]  /*1650*/  STG.E desc[UR8][R4.64+0x6b314], R44 ;  /* 0x06b3142c04007986 */ /* 0x000fe2000c101908 */
[----:B------:R-:W-:Y:S05]  /*1660*/  EXIT ;  /* 0x000000000000794d */ /* 0x000fea0003800000 */
.L_x_2:
[----:B------:R-:W-:-:S00]  /*1670*/  BRA `(.L_x_2) ;  /* 0xfffffffc00fc7947 */ /* 0x000fc0000383ffff */
[----:B------:R-:W-:-:S00]  /*1680*/  NOP ;  /* 0x0000000000007918 */ /* 0x000fc00000000000 */
[----:B------:R-:W-:-:S00]  /*1690*/  NOP ;  /* 0x0000000000007918 */ /* 0x000fc00000000000 */
[----:B------:R-:W-:-:S00]  /*16a0*/  NOP ;  /* 0x0000000000007918 */ /* 0x000fc00000000000 */
[----:B------:R-:W-:-:S00]  /*16b0*/  NOP ;  /* 0x0000000000007918 */ /* 0x000fc00000000000 */
[----:B------:R-:W-:-:S00]  /*16c0*/  NOP ;  /* 0x0000000000007918 */ /* 0x000fc00000000000 */
[----:B------:R-:W-:-:S00]  /*16d0*/  NOP ;  /* 0x0000000000007918 */ /* 0x000fc00000000000 */
[----:B------:R-:W-:-:S00]  /*16e0*/  NOP ;  /* 0x0000000000007918 */ /* 0x000fc00000000000 */
[----:B------:R-:W-:-:S00]  /*16f0*/  NOP ;  /* 0x0000000000007918 */ /* 0x000fc00000000000 */
.L_x_3:


//--------------------- .nv.shared.candidate0     --------------------------
	.section	.nv.shared.candidate0,"aw",@nobits
	.sectionflags	@""
	.align	4
.nv.shared.candidate0:
	.zero		13312


//--------------------- .nv.shared.reserved.0     --------------------------
	.section	.nv.shared.reserved.0,"aw",@nobits
	.weak		__nv_reservedSMEM_offset_0_alias
	.size		__nv_reservedSMEM_offset_0_alias, 0, 64
	.other		__nv_reservedSMEM_offset_0_alias,@"STO_CUDA_RESERVED_SHARED STV_DEFAULT"
__nv_reservedSMEM_offset_0_alias:
	.zero		0
	.zero		64


//--------------------- .nv.constant0.candidate0  --------------------------
	.section	.nv.constant0.candidate0,"a",@progbits
	.sectionflags	@""
	.align	4
.nv.constant0.candidate0:
	.zero		920


//--------------------- SYMBOLS --------------------------

	.type		.nv.reservedSmem.offset0,@object
	.size		.nv.reservedSmem.offset0,0x4
	.type		.nv.reservedSmem.cap,@object
	.size		.nv.reservedSmem.cap,0x4
